//
// Generated by NVIDIA NVVM Compiler
//
// Compiler Build ID: CL-36424714
// Cuda compilation tools, release 13.0, V13.0.88
// Based on NVVM 20.0.0
//

.version 9.0
.target sm_100
.address_size 64

	// .globl	_Z4axpyfPKfS0_Pfi

.visible .entry _Z4axpyfPKfS0_Pfi(
	.param .f32 _Z4axpyfPKfS0_Pfi_param_0,
	.param .u64 .ptr .align 1 _Z4axpyfPKfS0_Pfi_param_1,
	.param .u64 .ptr .align 1 _Z4axpyfPKfS0_Pfi_param_2,
	.param .u64 .ptr .align 1 _Z4axpyfPKfS0_Pfi_param_3,
	.param .u32 _Z4axpyfPKfS0_Pfi_param_4
)
{
	.reg .pred 	%p<2>;
	.reg .b32 	%r<6>;
	.reg .b32 	%f<5>;
	.reg .b64 	%rd<11>;

	ld.param.f32 	%f1, [_Z4axpyfPKfS0_Pfi_param_0];
	ld.param.u64 	%rd1, [_Z4axpyfPKfS0_Pfi_param_1];
	ld.param.u64 	%rd2, [_Z4axpyfPKfS0_Pfi_param_2];
	ld.param.u64 	%rd3, [_Z4axpyfPKfS0_Pfi_param_3];
	ld.param.u32 	%r2, [_Z4axpyfPKfS0_Pfi_param_4];
	mov.u32 	%r3, %ctaid.x;
	mov.u32 	%r4, %ntid.x;
	mov.u32 	%r5, %tid.x;
	mad.lo.s32 	%r1, %r3, %r4, %r5;
	setp.ge.s32 	%p1, %r1, %r2;
	@%p1 bra 	$L__BB0_2;
	cvta.to.global.u64 	%rd4, %rd1;
	cvta.to.global.u64 	%rd5, %rd2;
	cvta.to.global.u64 	%rd6, %rd3;
	mul.wide.s32 	%rd7, %r1, 4;
	add.s64 	%rd8, %rd4, %rd7;
	ld.global.f32 	%f2, [%rd8];
	add.s64 	%rd9, %rd5, %rd7;
	ld.global.f32 	%f3, [%rd9];
	fma.rn.f32 	%f4, %f1, %f2, %f3;
	add.s64 	%rd10, %rd6, %rd7;
	st.global.f32 	[%rd10], %f4;
$L__BB0_2:
	ret;

}


// ===== COMPILED SASS (sm_100) =====

	.target	sm_100

	.elftype	@"ET_EXEC"


//--------------------- .note.nv.tkinfo           --------------------------
	.section	.note.nv.tkinfo,"",@"SHT_NOTE"
	.sectionflags	@"SHF_NOTE_NV_TKINFO"
	.tkinfo
        /*0018*/ 	.word	0x00000002
        /*0030*/ 	.string	""
        /*0030*/ 	.string	"ptxas"
        /*0030*/ 	.string	"Cuda compilation tools, release 13.0, V13.0.88"
        /*0030*/ 	.string	"Build cuda_13.0.r13.0/compiler.36424714_0"
        /*0030*/ 	.string	"-arch sm_100 -m 64 "



//--------------------- .note.nv.cuinfo           --------------------------
	.section	.note.nv.cuinfo,"",@"SHT_NOTE"
	.sectionflags	@"SHF_NOTE_NV_CUINFO"
        /*0018*/ 	.short	0x0002
        /*001a*/ 	.short	0x0064
        /*001c*/ 	.short	0x0082
	.zero		2


//--------------------- .nv.info                  --------------------------
	.section	.nv.info,"",@"SHT_CUDA_INFO"
	.align	4


	//----- nvinfo : EIATTR_REGCOUNT
	.align		4
        /*0000*/ 	.byte	0x04, 0x2f
        /*0002*/ 	.short	(.L_1 - .L_0)
	.align		4
.L_0:
        /*0004*/ 	.word	index@(_Z4axpyfPKfS0_Pfi)
        /*0008*/ 	.word	0x0000000c


	//----- nvinfo : EIATTR_FRAME_SIZE
	.align		4
.L_1:
        /*000c*/ 	.byte	0x04, 0x11
        /*000e*/ 	.short	(.L_3 - .L_2)
	.align		4
.L_2:
        /*0010*/ 	.word	index@(_Z4axpyfPKfS0_Pfi)
        /*0014*/ 	.word	0x00000000


	//----- nvinfo : EIATTR_MIN_STACK_SIZE
	.align		4
.L_3:
        /*0018*/ 	.byte	0x04, 0x12
        /*001a*/ 	.short	(.L_5 - .L_4)
	.align		4
.L_4:
        /*001c*/ 	.word	index@(_Z4axpyfPKfS0_Pfi)
        /*0020*/ 	.word	0x00000000
.L_5:


//--------------------- .nv.compat                --------------------------
	.section	.nv.compat,"",@"SHT_CUDA_COMPAT_INFO"
	.align	4
        /*0000*/ 	.byte	0x02, 0x09, 0x00, 0x00, 0x02, 0x02, 0x01, 0x00, 0x02, 0x05, 0x05, 0x00, 0x03, 0x07, 0x01, 0x01
        /*0010*/ 	.byte	0x02, 0x03, 0x00, 0x00, 0x02, 0x06, 0x01, 0x00, 0x04, 0x0b, 0x08, 0x00, 0x09, 0x00, 0x00, 0x00
        /*0020*/ 	.byte	0x00, 0x00, 0x00, 0x00


//--------------------- .nv.info._Z4axpyfPKfS0_Pfi --------------------------
	.section	.nv.info._Z4axpyfPKfS0_Pfi,"",@"SHT_CUDA_INFO"
	.sectionflags	@""
	.align	4


	//----- nvinfo : EIATTR_CUDA_API_VERSION
	.align		4
        /*0000*/ 	.byte	0x04, 0x37
        /*0002*/ 	.short	(.L_7 - .L_6)
.L_6:
        /*0004*/ 	.word	0x00000082


	//----- nvinfo : EIATTR_KPARAM_INFO
	.align		4
.L_7:
        /*0008*/ 	.byte	0x04, 0x17
        /*000a*/ 	.short	(.L_9 - .L_8)
.L_8:
        /*000c*/ 	.word	0x00000000
        /*0010*/ 	.short	0x0004
        /*0012*/ 	.short	0x0020
        /*0014*/ 	.byte	0x00, 0xf0, 0x11, 0x00


	//----- nvinfo : EIATTR_KPARAM_INFO
	.align		4
.L_9:
        /*0018*/ 	.byte	0x04, 0x17
        /*001a*/ 	.short	(.L_11 - .L_10)
.L_10:
        /*001c*/ 	.word	0x00000000
        /*0020*/ 	.short	0x0003
        /*0022*/ 	.short	0x0018
        /*0024*/ 	.byte	0x00, 0xf5, 0x21, 0x00


	//----- nvinfo : EIATTR_KPARAM_INFO
	.align		4
.L_11:
        /*0028*/ 	.byte	0x04, 0x17
        /*002a*/ 	.short	(.L_13 - .L_12)
.L_12:
        /*002c*/ 	.word	0x00000000
        /*0030*/ 	.short	0x0002
        /*0032*/ 	.short	0x0010
        /*0034*/ 	.byte	0x00, 0xf5, 0x21, 0x00


	//----- nvinfo : EIATTR_KPARAM_INFO
	.align		4
.L_13:
        /*0038*/ 	.byte	0x04, 0x17
        /*003a*/ 	.short	(.L_15 - .L_14)
.L_14:
        /*003c*/ 	.word	0x00000000
        /*0040*/ 	.short	0x0001
        /*0042*/ 	.short	0x0008
        /*0044*/ 	.byte	0x00, 0xf5, 0x21, 0x00


	//----- nvinfo : EIATTR_KPARAM_INFO
	.align		4
.L_15:
        /*0048*/ 	.byte	0x04, 0x17
        /*004a*/ 	.short	(.L_17 - .L_16)
.L_16:
        /*004c*/ 	.word	0x00000000
        /*0050*/ 	.short	0x0000
        /*0052*/ 	.short	0x0000
        /*0054*/ 	.byte	0x00, 0xf0, 0x11, 0x00


	//----- nvinfo : EIATTR_SPARSE_MMA_MASK
	.align		4
.L_17:
        /*0058*/ 	.byte	0x03, 0x50
        /*005a*/ 	.short	0x0000


	//----- nvinfo : EIATTR_MAXREG_COUNT
	.align		4
        /*005c*/ 	.byte	0x03, 0x1b
        /*005e*/ 	.short	0x00ff


	//----- nvinfo : EIATTR_MERCURY_ISA_VERSION
	.align		4
        /*0060*/ 	.byte	0x03, 0x5f
        /*0062*/ 	.short	0x0101


	//----- nvinfo : EIATTR_VRC_CTA_INIT_COUNT
	.align		4
        /*0064*/ 	.byte	0x02, 0x4a
	.zero		1
	.zero		1


	//----- nvinfo : EIATTR_EXIT_INSTR_OFFSETS
	.align		4
        /*0068*/ 	.byte	0x04, 0x1c
        /*006a*/ 	.short	(.L_19 - .L_18)


	//   ....[0]....
.L_18:
        /*006c*/ 	.word	0x00000070


	//   ....[1]....
        /*0070*/ 	.word	0x00000140


	//----- nvinfo : EIATTR_CBANK_PARAM_SIZE
	.align		4
.L_19:
        /*0074*/ 	.byte	0x03, 0x19
        /*0076*/ 	.short	0x0024


	//----- nvinfo : EIATTR_PARAM_CBANK
	.align		4
        /*0078*/ 	.byte	0x04, 0x0a
        /*007a*/ 	.short	(.L_21 - .L_20)
	.align		4
.L_20:
        /*007c*/ 	.word	index@(.nv.constant0._Z4axpyfPKfS0_Pfi)
        /*0080*/ 	.short	0x0380
        /*0082*/ 	.short	0x0024


	//----- nvinfo : EIATTR_SW_WAR
	.align		4
.L_21:
        /*0084*/ 	.byte	0x04, 0x36
        /*0086*/ 	.short	(.L_23 - .L_22)
.L_22:
        /*0088*/ 	.word	0x00000008
.L_23:


//--------------------- .nv.callgraph             --------------------------
	.section	.nv.callgraph,"",@"SHT_CUDA_CALLGRAPH"
	.align	4
	.sectionentsize	8
	.align		4
        /*0000*/ 	.word	0x00000000
	.align		4
        /*0004*/ 	.word	0xffffffff
	.align		4
        /*0008*/ 	.word	0x00000000
	.align		4
        /*000c*/ 	.word	0xfffffffe
	.align		4
        /*0010*/ 	.word	0x00000000
	.align		4
        /*0014*/ 	.word	0xfffffffd
	.align		4
        /*0018*/ 	.word	0x00000000
	.align		4
        /*001c*/ 	.word	0xfffffffc


//--------------------- .text._Z4axpyfPKfS0_Pfi   --------------------------
	.section	.text._Z4axpyfPKfS0_Pfi,"ax",@progbits
	.align	128
        .global         _Z4axpyfPKfS0_Pfi
        .type           _Z4axpyfPKfS0_Pfi,@function
        .size           _Z4axpyfPKfS0_Pfi,(.L_x_1 - _Z4axpyfPKfS0_Pfi)
        .other          _Z4axpyfPKfS0_Pfi,@"STO_CUDA_ENTRY STV_DEFAULT"
_Z4axpyfPKfS0_Pfi:
.text._Z4axpyfPKfS0_Pfi:
[----:B------:R-:W-:Y:S01]  /*0000*/  LDC R1, c[0x0][0x37c] ;  /* 0x0000df00ff017b82 */ /* 0x000fe20000000800 */
[----:B------:R-:W0:Y:S07]  /*0010*/  S2R R0, SR_TID.X ;  /* 0x0000000000007919 */ /* 0x000e2e0000002100 */
[----:B------:R-:W0:Y:S01]  /*0020*/  S2UR UR4, SR_CTAID.X ;  /* 0x00000000000479c3 */ /* 0x000e220000002500 */
[----:B------:R-:W1:Y:S07]  /*0030*/  LDCU UR5, c[0x0][0x3a0] ;  /* 0x00007400ff0577ac */ /* 0x000e6e0008000800 */
[----:B------:R-:W0:Y:S02]  /*0040*/  LDC R9, c[0x0][0x360] ;  /* 0x0000d800ff097b82 */ /* 0x000e240000000800 */
[----:B0-----:R-:W-:-:S05]  /*0050*/  IMAD R9, R9, UR4, R0 ;  /* 0x0000000409097c24 */ /* 0x001fca000f8e0200 */
[----:B-1----:R-:W-:-:S13]  /*0060*/  ISETP.GE.AND P0, PT, R9, UR5, PT ;  /* 0x0000000509007c0c */ /* 0x002fda000bf06270 */
[----:B------:R-:W-:Y:S05]  /*0070*/  @P0 EXIT ;  /* 0x000000000000094d */ /* 0x000fea0003800000 */
[----:B------:R-:W0:Y:S01]  /*0080*/  LDC.64 R2, c[0x0][0x388] ;  /* 0x0000e200ff027b82 */ /* 0x000e220000000a00 */
[----:B------:R-:W1:Y:S01]  /*0090*/  LDCU.64 UR4, c[0x0][0x358] ;  /* 0x00006b00ff0477ac */ /* 0x000e620008000a00 */
[----:B------:R-:W2:Y:S06]  /*00a0*/  LDCU UR6, c[0x0][0x380] ;  /* 0x00007000ff0677ac */ /* 0x000eac0008000800 */
[----:B------:R-:W3:Y:S08]  /*00b0*/  LDC.64 R4, c[0x0][0x390] ;  /* 0x0000e400ff047b82 */ /* 0x000ef00000000a00 */
[----:B------:R-:W4:Y:S01]  /*00c0*/  LDC.64 R6, c[0x0][0x398] ;  /* 0x0000e600ff067b82 */ /* 0x000f220000000a00 */
[----:B0-----:R-:W-:-:S06]  /*00d0*/  IMAD.WIDE R2, R9, 0x4, R2 ;  /* 0x0000000409027825 */ /* 0x001fcc00078e0202 */
[----:B-1----:R-:W2:Y:S01]  /*00e0*/  LDG.E R2, desc[UR4][R2.64] ;  /* 0x0000000402027981 */ /* 0x002ea2000c1e1900 */
[----:B---3--:R-:W-:-:S06]  /*00f0*/  IMAD.WIDE R4, R9, 0x4, R4 ;  /* 0x0000000409047825 */ /* 0x008fcc00078e0204 */
[----:B------:R-:W2:Y:S01]  /*0100*/  LDG.E R5, desc[UR4][R4.64] ;  /* 0x0000000404057981 */ /* 0x000ea2000c1e1900 */
[----:B----4-:R-:W-:-:S04]  /*0110*/  IMAD.WIDE R6, R9, 0x4, R6 ;  /* 0x0000000409067825 */ /* 0x010fc800078e0206 */
[----:B--2---:R-:W-:-:S05]  /*0120*/  FFMA R9, R2, UR6, R5 ;  /* 0x0000000602097c23 */ /* 0x004fca0008000005 */
[----:B------:R-:W-:Y:S01]  /*0130*/  STG.E desc[UR4][R6.64], R9 ;  /* 0x0000000906007986 */ /* 0x000fe2000c101904 */
[----:B------:R-:W-:Y:S05]  /*0140*/  EXIT ;  /* 0x000000000000794d */ /* 0x000fea0003800000 */
.L_x_0:
[----:B------:R-:W-:-:S00]  /*0150*/  BRA `(.L_x_0) ;  /* 0xfffffffc00fc7947 */ /* 0x000fc0000383ffff */
[----:B------:R-:W-:-:S00]  /*0160*/  NOP ;  /* 0x0000000000007918 */ /* 0x000fc00000000000 */
        /* <DEDUP_REMOVED lines=9> */
.L_x_1:


//--------------------- .nv.shared.reserved.0     --------------------------
	.section	.nv.shared.reserved.0,"aw",@nobits
	.weak		__nv_reservedSMEM_offset_0_alias
	.size		__nv_reservedSMEM_offset_0_alias, 0, 64
	.other		__nv_reservedSMEM_offset_0_alias,@"STO_CUDA_RESERVED_SHARED STV_DEFAULT"
__nv_reservedSMEM_offset_0_alias:
	.zero		0
	.zero		64


//--------------------- .nv.constant0._Z4axpyfPKfS0_Pfi --------------------------
	.section	.nv.constant0._Z4axpyfPKfS0_Pfi,"a",@progbits
	.sectionflags	@""
	.align	4
.nv.constant0._Z4axpyfPKfS0_Pfi:
	.zero		932


//--------------------- SYMBOLS --------------------------

	.type		.nv.reservedSmem.offset0,@object
	.size		.nv.reservedSmem.offset0,0x4
